//
// Generated by NVIDIA NVVM Compiler
//
// Compiler Build ID: CL-36424714
// Cuda compilation tools, release 13.0, V13.0.88
// Based on NVVM 20.0.0
//

.version 9.0
.target sm_100
.address_size 64

	// .globl	_Z11scan_sharedPKjPji
.extern .shared .align 16 .b8 smem[];
.extern .shared .align 16 .b8 warpSums[];

.visible .entry _Z11scan_sharedPKjPji(
	.param .u64 .ptr .align 1 _Z11scan_sharedPKjPji_param_0,
	.param .u64 .ptr .align 1 _Z11scan_sharedPKjPji_param_1,
	.param .u32 _Z11scan_sharedPKjPji_param_2
)
{
	.reg .pred 	%p<10>;
	.reg .b32 	%r<49>;
	.reg .b64 	%rd<9>;

	ld.param.u64 	%rd1, [_Z11scan_sharedPKjPji_param_0];
	ld.param.u64 	%rd2, [_Z11scan_sharedPKjPji_param_1];
	ld.param.u32 	%r15, [_Z11scan_sharedPKjPji_param_2];
	mov.u32 	%r1, %tid.x;
	mov.u32 	%r17, %ctaid.x;
	mov.u32 	%r2, %ntid.x;
	mad.lo.s32 	%r3, %r17, %r2, %r1;
	setp.ge.s32 	%p1, %r3, %r15;
	mov.b32 	%r46, 0;
	@%p1 bra 	$L__BB0_2;
	cvta.to.global.u64 	%rd3, %rd1;
	mul.wide.s32 	%rd4, %r3, 4;
	add.s64 	%rd5, %rd3, %rd4;
	ld.global.nc.u32 	%r46, [%rd5];
$L__BB0_2:
	shl.b32 	%r18, %r1, 2;
	mov.u32 	%r19, smem;
	add.s32 	%r6, %r19, %r18;
	st.shared.u32 	[%r6], %r46;
	bar.sync 	0;
	setp.lt.u32 	%p2, %r2, 2;
	@%p2 bra 	$L__BB0_7;
	shl.b32 	%r21, %r1, 1;
	add.s32 	%r7, %r21, 2;
	mov.b32 	%r47, 1;
$L__BB0_4:
	mul.lo.s32 	%r9, %r7, %r47;
	add.s32 	%r22, %r9, -1;
	setp.ge.u32 	%p3, %r22, %r2;
	@%p3 bra 	$L__BB0_6;
	sub.s32 	%r23, %r9, %r47;
	shl.b32 	%r24, %r23, 2;
	add.s32 	%r26, %r19, %r24;
	ld.shared.u32 	%r27, [%r26+-4];
	shl.b32 	%r28, %r47, 2;
	add.s32 	%r29, %r26, %r28;
	ld.shared.u32 	%r30, [%r29+-4];
	add.s32 	%r31, %r30, %r27;
	st.shared.u32 	[%r29+-4], %r31;
$L__BB0_6:
	bar.sync 	0;
	shl.b32 	%r47, %r47, 1;
	setp.lt.u32 	%p4, %r47, %r2;
	@%p4 bra 	$L__BB0_4;
$L__BB0_7:
	add.s32 	%r32, %r2, -1;
	setp.ne.s32 	%p5, %r1, %r32;
	@%p5 bra 	$L__BB0_9;
	mov.b32 	%r33, 0;
	st.shared.u32 	[%r6], %r33;
$L__BB0_9:
	bar.sync 	0;
	setp.lt.u32 	%p6, %r2, 2;
	@%p6 bra 	$L__BB0_14;
	shl.b32 	%r34, %r1, 1;
	add.s32 	%r11, %r34, 2;
	mov.u32 	%r48, %r2;
$L__BB0_11:
	shr.u32 	%r13, %r48, 1;
	mul.lo.s32 	%r14, %r11, %r13;
	add.s32 	%r35, %r14, -1;
	setp.ge.u32 	%p7, %r35, %r2;
	@%p7 bra 	$L__BB0_13;
	sub.s32 	%r36, %r14, %r13;
	shl.b32 	%r37, %r36, 2;
	add.s32 	%r39, %r19, %r37;
	ld.shared.u32 	%r40, [%r39+-4];
	shl.b32 	%r41, %r13, 2;
	add.s32 	%r42, %r39, %r41;
	ld.shared.u32 	%r43, [%r42+-4];
	st.shared.u32 	[%r39+-4], %r43;
	add.s32 	%r44, %r43, %r40;
	st.shared.u32 	[%r42+-4], %r44;
$L__BB0_13:
	bar.sync 	0;
	setp.gt.u32 	%p8, %r48, 3;
	mov.u32 	%r48, %r13;
	@%p8 bra 	$L__BB0_11;
$L__BB0_14:
	setp.ge.s32 	%p9, %r3, %r15;
	@%p9 bra 	$L__BB0_16;
	ld.shared.u32 	%r45, [%r6];
	cvta.to.global.u64 	%rd6, %rd2;
	mul.wide.s32 	%rd7, %r3, 4;
	add.s64 	%rd8, %rd6, %rd7;
	st.global.u32 	[%rd8], %r45;
$L__BB0_16:
	ret;

}
	// .globl	_Z9scan_warpPKjPji
.visible .entry _Z9scan_warpPKjPji(
	.param .u64 .ptr .align 1 _Z9scan_warpPKjPji_param_0,
	.param .u64 .ptr .align 1 _Z9scan_warpPKjPji_param_1,
	.param .u32 _Z9scan_warpPKjPji_param_2
)
{
	.reg .pred 	%p<26>;
	.reg .b32 	%r<54>;
	.reg .b64 	%rd<9>;

	ld.param.u64 	%rd1, [_Z9scan_warpPKjPji_param_0];
	ld.param.u64 	%rd2, [_Z9scan_warpPKjPji_param_1];
	ld.param.u32 	%r10, [_Z9scan_warpPKjPji_param_2];
	mov.u32 	%r1, %tid.x;
	mov.u32 	%r12, %ctaid.x;
	mov.u32 	%r13, %ntid.x;
	mad.lo.s32 	%r2, %r12, %r13, %r1;
	setp.ge.s32 	%p1, %r2, %r10;
	mov.b32 	%r52, 0;
	@%p1 bra 	$L__BB1_2;
	cvta.to.global.u64 	%rd3, %rd1;
	mul.wide.s32 	%rd4, %r2, 4;
	add.s64 	%rd5, %rd3, %rd4;
	ld.global.nc.u32 	%r52, [%rd5];
$L__BB1_2:
	and.b32  	%r5, %r1, 31;
	shfl.sync.up.b32	%r14|%p2, %r52, 1, 0, -1;
	setp.eq.s32 	%p3, %r5, 0;
	selp.b32 	%r15, 0, %r14, %p3;
	add.s32 	%r16, %r15, %r52;
	shfl.sync.up.b32	%r17|%p4, %r16, 2, 0, -1;
	setp.lt.u32 	%p5, %r5, 2;
	selp.b32 	%r18, 0, %r17, %p5;
	add.s32 	%r19, %r18, %r16;
	shfl.sync.up.b32	%r20|%p6, %r19, 4, 0, -1;
	setp.lt.u32 	%p7, %r5, 4;
	selp.b32 	%r21, 0, %r20, %p7;
	add.s32 	%r22, %r21, %r19;
	shfl.sync.up.b32	%r23|%p8, %r22, 8, 0, -1;
	setp.lt.u32 	%p9, %r5, 8;
	selp.b32 	%r24, 0, %r23, %p9;
	add.s32 	%r25, %r24, %r22;
	shfl.sync.up.b32	%r26|%p10, %r25, 16, 0, -1;
	setp.lt.u32 	%p11, %r5, 16;
	selp.b32 	%r27, 0, %r26, %p11;
	add.s32 	%r53, %r27, %r25;
	setp.ne.s32 	%p12, %r5, 31;
	shr.u32 	%r28, %r1, 3;
	and.b32  	%r29, %r28, 124;
	mov.u32 	%r30, warpSums;
	add.s32 	%r7, %r30, %r29;
	@%p12 bra 	$L__BB1_4;
	st.shared.u32 	[%r7], %r53;
$L__BB1_4:
	bar.sync 	0;
	setp.gt.u32 	%p13, %r1, 31;
	@%p13 bra 	$L__BB1_6;
	setp.lt.u32 	%p14, %r5, 16;
	setp.lt.u32 	%p15, %r5, 8;
	setp.lt.u32 	%p16, %r5, 4;
	setp.lt.u32 	%p17, %r5, 2;
	setp.eq.s32 	%p18, %r5, 0;
	shl.b32 	%r31, %r5, 2;
	add.s32 	%r33, %r30, %r31;
	ld.shared.u32 	%r34, [%r33];
	shfl.sync.up.b32	%r35|%p19, %r34, 1, 0, -1;
	selp.b32 	%r36, 0, %r35, %p18;
	add.s32 	%r37, %r36, %r34;
	shfl.sync.up.b32	%r38|%p20, %r37, 2, 0, -1;
	selp.b32 	%r39, 0, %r38, %p17;
	add.s32 	%r40, %r39, %r37;
	shfl.sync.up.b32	%r41|%p21, %r40, 4, 0, -1;
	selp.b32 	%r42, 0, %r41, %p16;
	add.s32 	%r43, %r42, %r40;
	shfl.sync.up.b32	%r44|%p22, %r43, 8, 0, -1;
	selp.b32 	%r45, 0, %r44, %p15;
	add.s32 	%r46, %r45, %r43;
	shfl.sync.up.b32	%r47|%p23, %r46, 16, 0, -1;
	selp.b32 	%r48, 0, %r47, %p14;
	add.s32 	%r49, %r48, %r46;
	st.shared.u32 	[%r33], %r49;
$L__BB1_6:
	setp.lt.u32 	%p24, %r1, 32;
	bar.sync 	0;
	@%p24 bra 	$L__BB1_8;
	ld.shared.u32 	%r50, [%r7+-4];
	add.s32 	%r53, %r50, %r53;
$L__BB1_8:
	setp.ge.s32 	%p25, %r2, %r10;
	@%p25 bra 	$L__BB1_10;
	sub.s32 	%r51, %r53, %r52;
	cvta.to.global.u64 	%rd6, %rd2;
	mul.wide.s32 	%rd7, %r2, 4;
	add.s64 	%rd8, %rd6, %rd7;
	st.global.u32 	[%rd8], %r51;
$L__BB1_10:
	ret;

}


// ===== COMPILED SASS (sm_100) =====

	.target	sm_100

	.elftype	@"ET_EXEC"


//--------------------- .note.nv.tkinfo           --------------------------
	.section	.note.nv.tkinfo,"",@"SHT_NOTE"
	.sectionflags	@"SHF_NOTE_NV_TKINFO"
	.tkinfo
        /*0018*/ 	.word	0x00000002
        /*0030*/ 	.string	""
        /*0030*/ 	.string	"ptxas"
        /*0030*/ 	.string	"Cuda compilation tools, release 13.0, V13.0.88"
        /*0030*/ 	.string	"Build cuda_13.0.r13.0/compiler.36424714_0"
        /*0030*/ 	.string	"-arch sm_100 -m 64 "



//--------------------- .note.nv.cuinfo           --------------------------
	.section	.note.nv.cuinfo,"",@"SHT_NOTE"
	.sectionflags	@"SHF_NOTE_NV_CUINFO"
        /*0018*/ 	.short	0x0002
        /*001a*/ 	.short	0x0064
        /*001c*/ 	.short	0x0082
	.zero		2


//--------------------- .nv.info                  --------------------------
	.section	.nv.info,"",@"SHT_CUDA_INFO"
	.align	4


	//----- nvinfo : EIATTR_REGCOUNT
	.align		4
        /*0000*/ 	.byte	0x04, 0x2f
        /*0002*/ 	.short	(.L_1 - .L_0)
	.align		4
.L_0:
        /*0004*/ 	.word	index@(_Z11scan_sharedPKjPji)
        /*0008*/ 	.word	0x0000000f


	//----- nvinfo : EIATTR_FRAME_SIZE
	.align		4
.L_1:
        /*000c*/ 	.byte	0x04, 0x11
        /*000e*/ 	.short	(.L_3 - .L_2)
	.align		4
.L_2:
        /*0010*/ 	.word	index@(_Z11scan_sharedPKjPji)
        /*0014*/ 	.word	0x00000000


	//----- nvinfo : EIATTR_REGCOUNT
	.align		4
.L_3:
        /*0018*/ 	.byte	0x04, 0x2f
        /*001a*/ 	.short	(.L_5 - .L_4)
	.align		4
.L_4:
        /*001c*/ 	.word	index@(_Z9scan_warpPKjPji)
        /*0020*/ 	.word	0x00000013


	//----- nvinfo : EIATTR_FRAME_SIZE
	.align		4
.L_5:
        /*0024*/ 	.byte	0x04, 0x11
        /*0026*/ 	.short	(.L_7 - .L_6)
	.align		4
.L_6:
        /*0028*/ 	.word	index@(_Z9scan_warpPKjPji)
        /*002c*/ 	.word	0x00000000


	//----- nvinfo : EIATTR_MIN_STACK_SIZE
	.align		4
.L_7:
        /*0030*/ 	.byte	0x04, 0x12
        /*0032*/ 	.short	(.L_9 - .L_8)
	.align		4
.L_8:
        /*0034*/ 	.word	index@(_Z9scan_warpPKjPji)
        /*0038*/ 	.word	0x00000000


	//----- nvinfo : EIATTR_MIN_STACK_SIZE
	.align		4
.L_9:
        /*003c*/ 	.byte	0x04, 0x12
        /*003e*/ 	.short	(.L_11 - .L_10)
	.align		4
.L_10:
        /*0040*/ 	.word	index@(_Z11scan_sharedPKjPji)
        /*0044*/ 	.word	0x00000000
.L_11:


//--------------------- .nv.compat                --------------------------
	.section	.nv.compat,"",@"SHT_CUDA_COMPAT_INFO"
	.align	4
        /*0000*/ 	.byte	0x02, 0x09, 0x00, 0x00, 0x02, 0x02, 0x01, 0x00, 0x02, 0x05, 0x05, 0x00, 0x03, 0x07, 0x01, 0x01
        /*0010*/ 	.byte	0x02, 0x03, 0x00, 0x00, 0x02, 0x06, 0x01, 0x00, 0x04, 0x0b, 0x08, 0x00, 0x09, 0x00, 0x00, 0x00
        /*0020*/ 	.byte	0x00, 0x00, 0x00, 0x00


//--------------------- .nv.info._Z9scan_warpPKjPji --------------------------
	.section	.nv.info._Z9scan_warpPKjPji,"",@"SHT_CUDA_INFO"
	.sectionflags	@""
	.align	4


	//----- nvinfo : EIATTR_CUDA_API_VERSION
	.align		4
        /*0000*/ 	.byte	0x04, 0x37
        /*0002*/ 	.short	(.L_13 - .L_12)
.L_12:
        /*0004*/ 	.word	0x00000082


	//----- nvinfo : EIATTR_KPARAM_INFO
	.align		4
.L_13:
        /*0008*/ 	.byte	0x04, 0x17
        /*000a*/ 	.short	(.L_15 - .L_14)
.L_14:
        /*000c*/ 	.word	0x00000000
        /*0010*/ 	.short	0x0002
        /*0012*/ 	.short	0x0010
        /*0014*/ 	.byte	0x00, 0xf0, 0x11, 0x00


	//----- nvinfo : EIATTR_KPARAM_INFO
	.align		4
.L_15:
        /*0018*/ 	.byte	0x04, 0x17
        /*001a*/ 	.short	(.L_17 - .L_16)
.L_16:
        /*001c*/ 	.word	0x00000000
        /*0020*/ 	.short	0x0001
        /*0022*/ 	.short	0x0008
        /*0024*/ 	.byte	0x00, 0xf5, 0x21, 0x00


	//----- nvinfo : EIATTR_KPARAM_INFO
	.align		4
.L_17:
        /*0028*/ 	.byte	0x04, 0x17
        /*002a*/ 	.short	(.L_19 - .L_18)
.L_18:
        /*002c*/ 	.word	0x00000000
        /*0030*/ 	.short	0x0000
        /*0032*/ 	.short	0x0000
        /*0034*/ 	.byte	0x00, 0xf5, 0x21, 0x00


	//----- nvinfo : EIATTR_SPARSE_MMA_MASK
	.align		4
.L_19:
        /*0038*/ 	.byte	0x03, 0x50
        /*003a*/ 	.short	0x0000


	//----- nvinfo : EIATTR_MAXREG_COUNT
	.align		4
        /*003c*/ 	.byte	0x03, 0x1b
        /*003e*/ 	.short	0x00ff


	//----- nvinfo : EIATTR_NUM_BARRIERS
	.align		4
        /*0040*/ 	.byte	0x02, 0x4c
        /*0042*/ 	.byte	0x01
	.zero		1


	//----- nvinfo : EIATTR_MERCURY_ISA_VERSION
	.align		4
        /*0044*/ 	.byte	0x03, 0x5f
        /*0046*/ 	.short	0x0101


	//----- nvinfo : EIATTR_COOP_GROUP_MASK_REGIDS
	.align		4
        /*0048*/ 	.byte	0x04, 0x29
        /*004a*/ 	.short	(.L_21 - .L_20)


	//   ....[0]....
.L_20:
        /*004c*/ 	.word	0xffffffff


	//   ....[1]....
        /*0050*/ 	.word	0xffffffff


	//   ....[2]....
        /*0054*/ 	.word	0xffffffff


	//   ....[3]....
        /*0058*/ 	.word	0xffffffff


	//   ....[4]....
        /*005c*/ 	.word	0xffffffff


	//   ....[5]....
        /*0060*/ 	.word	0xffffffff


	//   ....[6]....
        /*0064*/ 	.word	0xffffffff


	//   ....[7]....
        /*0068*/ 	.word	0xffffffff


	//   ....[8]....
        /*006c*/ 	.word	0xffffffff


	//   ....[9]....
        /*0070*/ 	.word	0xffffffff


	//   ....[10]....
        /*0074*/ 	.word	0x0500000d


	//   ....[11]....
        /*0078*/ 	.word	0x0500000d


	//   ....[12]....
        /*007c*/ 	.word	0x0500000d


	//   ....[13]....
        /*0080*/ 	.word	0x0500000d


	//   ....[14]....
        /*0084*/ 	.word	0x0500000d


	//----- nvinfo : EIATTR_COOP_GROUP_INSTR_OFFSETS
	.align		4
.L_21:
        /*0088*/ 	.byte	0x04, 0x28
        /*008a*/ 	.short	(.L_23 - .L_22)


	//   ....[0]....
.L_22:
        /*008c*/ 	.word	0x00000140


	//   ....[1]....
        /*0090*/ 	.word	0x00000180


	//   ....[2]....
        /*0094*/ 	.word	0x000001b0


	//   ....[3]....
        /*0098*/ 	.word	0x000001f0


	//   ....[4]....
        /*009c*/ 	.word	0x00000230


	//   ....[5]....
        /*00a0*/ 	.word	0x000002f0


	//   ....[6]....
        /*00a4*/ 	.word	0x00000320


	//   ....[7]....
        /*00a8*/ 	.word	0x00000350


	//   ....[8]....
        /*00ac*/ 	.word	0x00000380


	//   ....[9]....
        /*00b0*/ 	.word	0x000003b0


	//   ....[10]....
        /*00b4*/ 	.word	0x000004f0


	//   ....[11]....
        /*00b8*/ 	.word	0x00000570


	//   ....[12]....
        /*00bc*/ 	.word	0x000005f0


	//   ....[13]....
        /*00c0*/ 	.word	0x00000670


	//   ....[14]....
        /*00c4*/ 	.word	0x000006e0


	//----- nvinfo : EIATTR_VRC_CTA_INIT_COUNT
	.align		4
.L_23:
        /*00c8*/ 	.byte	0x02, 0x4a
	.zero		1
	.zero		1


	//----- nvinfo : EIATTR_EXIT_INSTR_OFFSETS
	.align		4
        /*00cc*/ 	.byte	0x04, 0x1c
        /*00ce*/ 	.short	(.L_25 - .L_24)


	//   ....[0]....
.L_24:
        /*00d0*/ 	.word	0x00000430


	//   ....[1]....
        /*00d4*/ 	.word	0x00000490


	//----- nvinfo : EIATTR_CRS_STACK_SIZE
	.align		4
.L_25:
        /*00d8*/ 	.byte	0x04, 0x1e
        /*00da*/ 	.short	(.L_27 - .L_26)
.L_26:
        /*00dc*/ 	.word	0x00000000


	//----- nvinfo : EIATTR_CBANK_PARAM_SIZE
	.align		4
.L_27:
        /*00e0*/ 	.byte	0x03, 0x19
        /*00e2*/ 	.short	0x0014


	//----- nvinfo : EIATTR_PARAM_CBANK
	.align		4
        /*00e4*/ 	.byte	0x04, 0x0a
        /*00e6*/ 	.short	(.L_29 - .L_28)
	.align		4
.L_28:
        /*00e8*/ 	.word	index@(.nv.constant0._Z9scan_warpPKjPji)
        /*00ec*/ 	.short	0x0380
        /*00ee*/ 	.short	0x0014


	//----- nvinfo : EIATTR_SW_WAR
	.align		4
.L_29:
        /*00f0*/ 	.byte	0x04, 0x36
        /*00f2*/ 	.short	(.L_31 - .L_30)
.L_30:
        /*00f4*/ 	.word	0x00000008
.L_31:


//--------------------- .nv.info._Z11scan_sharedPKjPji --------------------------
	.section	.nv.info._Z11scan_sharedPKjPji,"",@"SHT_CUDA_INFO"
	.sectionflags	@""
	.align	4


	//----- nvinfo : EIATTR_CUDA_API_VERSION
	.align		4
        /*0000*/ 	.byte	0x04, 0x37
        /*0002*/ 	.short	(.L_33 - .L_32)
.L_32:
        /*0004*/ 	.word	0x00000082


	//----- nvinfo : EIATTR_KPARAM_INFO
	.align		4
.L_33:
        /*0008*/ 	.byte	0x04, 0x17
        /*000a*/ 	.short	(.L_35 - .L_34)
.L_34:
        /*000c*/ 	.word	0x00000000
        /*0010*/ 	.short	0x0002
        /*0012*/ 	.short	0x0010
        /*0014*/ 	.byte	0x00, 0xf0, 0x11, 0x00


	//----- nvinfo : EIATTR_KPARAM_INFO
	.align		4
.L_35:
        /*0018*/ 	.byte	0x04, 0x17
        /*001a*/ 	.short	(.L_37 - .L_36)
.L_36:
        /*001c*/ 	.word	0x00000000
        /*0020*/ 	.short	0x0001
        /*0022*/ 	.short	0x0008
        /*0024*/ 	.byte	0x00, 0xf5, 0x21, 0x00


	//----- nvinfo : EIATTR_KPARAM_INFO
	.align		4
.L_37:
        /*0028*/ 	.byte	0x04, 0x17
        /*002a*/ 	.short	(.L_39 - .L_38)
.L_38:
        /*002c*/ 	.word	0x00000000
        /*0030*/ 	.short	0x0000
        /*0032*/ 	.short	0x0000
        /*0034*/ 	.byte	0x00, 0xf5, 0x21, 0x00


	//----- nvinfo : EIATTR_SPARSE_MMA_MASK
	.align		4
.L_39:
        /*0038*/ 	.byte	0x03, 0x50
        /*003a*/ 	.short	0x0000


	//----- nvinfo : EIATTR_MAXREG_COUNT
	.align		4
        /*003c*/ 	.byte	0x03, 0x1b
        /*003e*/ 	.short	0x00ff


	//----- nvinfo : EIATTR_NUM_BARRIERS
	.align		4
        /*0040*/ 	.byte	0x02, 0x4c
        /*0042*/ 	.byte	0x01
	.zero		1


	//----- nvinfo : EIATTR_MERCURY_ISA_VERSION
	.align		4
        /*0044*/ 	.byte	0x03, 0x5f
        /*0046*/ 	.short	0x0101


	//----- nvinfo : EIATTR_VRC_CTA_INIT_COUNT
	.align		4
        /*0048*/ 	.byte	0x02, 0x4a
	.zero		1
	.zero		1


	//----- nvinfo : EIATTR_EXIT_INSTR_OFFSETS
	.align		4
        /*004c*/ 	.byte	0x04, 0x1c
        /*004e*/ 	.short	(.L_41 - .L_40)


	//   ....[0]....
.L_40:
        /*0050*/ 	.word	0x000003e0


	//   ....[1]....
        /*0054*/ 	.word	0x00000430


	//----- nvinfo : EIATTR_CBANK_PARAM_SIZE
	.align		4
.L_41:
        /*0058*/ 	.byte	0x03, 0x19
        /*005a*/ 	.short	0x0014


	//----- nvinfo : EIATTR_PARAM_CBANK
	.align		4
        /*005c*/ 	.byte	0x04, 0x0a
        /*005e*/ 	.short	(.L_43 - .L_42)
	.align		4
.L_42:
        /*0060*/ 	.word	index@(.nv.constant0._Z11scan_sharedPKjPji)
        /*0064*/ 	.short	0x0380
        /*0066*/ 	.short	0x0014


	//----- nvinfo : EIATTR_SW_WAR
	.align		4
.L_43:
        /*0068*/ 	.byte	0x04, 0x36
        /*006a*/ 	.short	(.L_45 - .L_44)
.L_44:
        /*006c*/ 	.word	0x00000008
.L_45:


//--------------------- .nv.callgraph             --------------------------
	.section	.nv.callgraph,"",@"SHT_CUDA_CALLGRAPH"
	.align	4
	.sectionentsize	8
	.align		4
        /*0000*/ 	.word	0x00000000
	.align		4
        /*0004*/ 	.word	0xffffffff
	.align		4
        /*0008*/ 	.word	0x00000000
	.align		4
        /*000c*/ 	.word	0xfffffffe
	.align		4
        /*0010*/ 	.word	0x00000000
	.align		4
        /*0014*/ 	.word	0xfffffffd
	.align		4
        /*0018*/ 	.word	0x00000000
	.align		4
        /*001c*/ 	.word	0xfffffffc


//--------------------- .text._Z9scan_warpPKjPji  --------------------------
	.section	.text._Z9scan_warpPKjPji,"ax",@progbits
	.align	128
        .global         _Z9scan_warpPKjPji
        .type           _Z9scan_warpPKjPji,@function
        .size           _Z9scan_warpPKjPji,(.L_x_14 - _Z9scan_warpPKjPji)
        .other          _Z9scan_warpPKjPji,@"STO_CUDA_ENTRY STV_DEFAULT"
_Z9scan_warpPKjPji:
.text._Z9scan_warpPKjPji:
[----:B------:R-:W-:Y:S01]  /*0000*/  LDC R1, c[0x0][0x37c] ;  /* 0x0000df00ff017b82 */ /* 0x000fe20000000800 */
[----:B------:R-:W0:Y:S07]  /*0010*/  S2R R3, SR_TID.X ;  /* 0x0000000000037919 */ /* 0x000e2e0000002100 */
[----:B------:R-:W0:Y:S01]  /*0020*/  S2UR UR4, SR_CTAID.X ;  /* 0x00000000000479c3 */ /* 0x000e220000002500 */
[----:B------:R-:W1:Y:S01]  /*0030*/  LDCU UR5, c[0x0][0x390] ;  /* 0x00007200ff0577ac */ /* 0x000e620008000800 */
[----:B------:R-:W-:Y:S01]  /*0040*/  IMAD.MOV.U32 R0, RZ, RZ, RZ ;  /* 0x000000ffff007224 */ /* 0x000fe200078e00ff */
[----:B------:R-:W2:Y:S05]  /*0050*/  LDCU.64 UR6, c[0x0][0x358] ;  /* 0x00006b00ff0677ac */ /* 0x000eaa0008000a00 */
[----:B------:R-:W0:Y:S02]  /*0060*/  LDC R2, c[0x0][0x360] ;  /* 0x0000d800ff027b82 */ /* 0x000e240000000800 */
[----:B0-----:R-:W-:-:S05]  /*0070*/  IMAD R2, R2, UR4, R3 ;  /* 0x0000000402027c24 */ /* 0x001fca000f8e0203 */
[----:B-1----:R-:W-:-:S13]  /*0080*/  ISETP.GE.AND P0, PT, R2, UR5, PT ;  /* 0x0000000502007c0c */ /* 0x002fda000bf06270 */
[----:B------:R-:W0:Y:S02]  /*0090*/  @!P0 LDC.64 R4, c[0x0][0x380] ;  /* 0x0000e000ff048b82 */ /* 0x000e240000000a00 */
[----:B0-----:R-:W-:-:S05]  /*00a0*/  @!P0 IMAD.WIDE R4, R2, 0x4, R4 ;  /* 0x0000000402048825 */ /* 0x001fca00078e0204 */
[----:B--2---:R-:W2:Y:S01]  /*00b0*/  @!P0 LDG.E.CONSTANT R0, desc[UR6][R4.64] ;  /* 0x0000000604008981 */ /* 0x004ea2000c1e9900 */
[----:B------:R-:W-:Y:S01]  /*00c0*/  LOP3.LUT P1, R7, R3, 0x1f, RZ, 0xc0, !PT ;  /* 0x0000001f03077812 */ /* 0x000fe2000782c0ff */
[----:B------:R-:W0:Y:S01]  /*00d0*/  S2UR UR5, SR_CgaCtaId ;  /* 0x00000000000579c3 */ /* 0x000e220000008800 */
[----:B------:R-:W-:Y:S02]  /*00e0*/  UMOV UR4, 0x400 ;  /* 0x0000040000047882 */ /* 0x000fe40000000000 */
[C---:B------:R-:W-:Y:S02]  /*00f0*/  ISETP.GE.U32.AND P4, PT, R7.reuse, 0x2, PT ;  /* 0x000000020700780c */ /* 0x040fe40003f86070 */
[C---:B------:R-:W-:Y:S02]  /*0100*/  ISETP.GE.U32.AND P3, PT, R7.reuse, 0x4, PT ;  /* 0x000000040700780c */ /* 0x040fe40003f66070 */
[C---:B------:R-:W-:Y:S02]  /*0110*/  ISETP.GE.U32.AND P2, PT, R7.reuse, 0x8, PT ;  /* 0x000000080700780c */ /* 0x040fe40003f46070 */
[----:B------:R-:W-:Y:S01]  /*0120*/  ISETP.NE.AND P5, PT, R7, 0x1f, PT ;  /* 0x0000001f0700780c */ /* 0x000fe20003fa5270 */
[----:B0-----:R-:W-:Y:S01]  /*0130*/  ULEA UR4, UR5, UR4, 0x18 ;  /* 0x0000000405047291 */ /* 0x001fe2000f8ec0ff */
[----:B--2---:R-:W0:Y:S02]  /*0140*/  SHFL.UP PT, R6, R0, 0x1, RZ ;  /* 0x0420000000067989 */ /* 0x004e2400000e00ff */
[----:B0-----:R-:W-:-:S02]  /*0150*/  SEL R9, R6, RZ, P1 ;  /* 0x000000ff06097207 */ /* 0x001fc40000800000 */
[----:B------:R-:W-:-:S03]  /*0160*/  ISETP.GE.U32.AND P1, PT, R7, 0x10, PT ;  /* 0x000000100700780c */ /* 0x000fc60003f26070 */
[----:B------:R-:W-:-:S05]  /*0170*/  IMAD.IADD R9, R9, 0x1, R0 ;  /* 0x0000000109097824 */ /* 0x000fca00078e0200 */
[----:B------:R-:W0:Y:S02]  /*0180*/  SHFL.UP PT, R6, R9, 0x2, RZ ;  /* 0x0440000009067989 */ /* 0x000e2400000e00ff */
[----:B0-----:R-:W-:-:S05]  /*0190*/  SEL R6, R6, RZ, P4 ;  /* 0x000000ff06067207 */ /* 0x001fca0002000000 */
[----:B------:R-:W-:-:S05]  /*01a0*/  IMAD.IADD R6, R9, 0x1, R6 ;  /* 0x0000000109067824 */ /* 0x000fca00078e0206 */
[----:B------:R-:W0:Y:S02]  /*01b0*/  SHFL.UP PT, R8, R6, 0x4, RZ ;  /* 0x0480000006087989 */ /* 0x000e2400000e00ff */
[----:B0-----:R-:W-:-:S05]  /*01c0*/  SEL R5, R8, RZ, P3 ;  /* 0x000000ff08057207 */ /* 0x001fca0001800000 */
[----:B------:R-:W-:Y:S01]  /*01d0*/  IMAD.IADD R5, R6, 0x1, R5 ;  /* 0x0000000106057824 */ /* 0x000fe200078e0205 */
[----:B------:R-:W-:-:S04]  /*01e0*/  SHF.R.U32.HI R6, RZ, 0x3, R3 ;  /* 0x00000003ff067819 */ /* 0x000fc80000011603 */
[----:B------:R-:W0:Y:S01]  /*01f0*/  SHFL.UP PT, R4, R5, 0x8, RZ ;  /* 0x0500000005047989 */ /* 0x000e2200000e00ff */
[----:B------:R-:W-:Y:S02]  /*0200*/  LOP3.LUT R6, R6, 0x7c, RZ, 0xc0, !PT ;  /* 0x0000007c06067812 */ /* 0x000fe400078ec0ff */
[----:B0-----:R-:W-:-:S05]  /*0210*/  SEL R4, R4, RZ, P2 ;  /* 0x000000ff04047207 */ /* 0x001fca0001000000 */
[----:B------:R-:W-:-:S05]  /*0220*/  IMAD.IADD R4, R5, 0x1, R4 ;  /* 0x0000000105047824 */ /* 0x000fca00078e0204 */
[----:B------:R-:W0:Y:S02]  /*0230*/  SHFL.UP PT, R8, R4, 0x10, RZ ;  /* 0x0600000004087989 */ /* 0x000e2400000e00ff */
[----:B0-----:R-:W-:-:S04]  /*0240*/  SEL R9, R8, RZ, P1 ;  /* 0x000000ff08097207 */ /* 0x001fc80000800000 */
[----:B------:R-:W-:-:S05]  /*0250*/  IADD3 R5, PT, PT, R4, R9, RZ ;  /* 0x0000000904057210 */ /* 0x000fca0007ffe0ff */
[----:B------:R0:W-:Y:S01]  /*0260*/  @!P5 STS [R6+UR4], R5 ;  /* 0x000000050600d988 */ /* 0x0001e20008000804 */
[----:B------:R-:W-:Y:S01]  /*0270*/  BAR.SYNC.DEFER_BLOCKING 0x0 ;  /* 0x0000000000007b1d */ /* 0x000fe20000010000 */
[----:B------:R-:W-:-:S13]  /*0280*/  ISETP.GT.U32.AND P5, PT, R3, 0x1f, PT ;  /* 0x0000001f0300780c */ /* 0x000fda0003fa4070 */
[----:B0-----:R-:W-:Y:S05]  /*0290*/  @P5 BRA `(.L_x_0) ;  /* 0x0000000000545947 */ /* 0x001fea0003800000 */
[C---:B------:R-:W-:Y:S01]  /*02a0*/  LEA R4, R7.reuse, UR4, 0x2 ;  /* 0x0000000407047c11 */ /* 0x040fe2000f8e10ff */
[----:B------:R-:W-:Y:S01]  /*02b0*/  UMOV UR5, 0xffffffff ;  /* 0xffffffff00057882 */ /* 0x000fe20000000000 */
[----:B------:R-:W-:-:S03]  /*02c0*/  ISETP.NE.AND P5, PT, R7, RZ, PT ;  /* 0x000000ff0700720c */ /* 0x000fc60003fa5270 */
[----:B------:R0:W1:Y:S01]  /*02d0*/  LDS R8, [R4] ;  /* 0x0000000004087984 */ /* 0x0000620000000800 */
[----:B------:R-:W-:Y:S09]  /*02e0*/  BRA.DIV UR5, `(.L_x_1) ;  /* 0x00000002056c7947 */ /* 0x000ff2000b800000 */
[----:B-1----:R-:W1:Y:S02]  /*02f0*/  SHFL.UP PT, R7, R8, 0x1, RZ ;  /* 0x0420000008077989 */ /* 0x002e6400000e00ff */
[----:B-1----:R-:W-:-:S05]  /*0300*/  SEL R7, R7, RZ, P5 ;  /* 0x000000ff07077207 */ /* 0x002fca0002800000 */
[----:B------:R-:W-:-:S05]  /*0310*/  IMAD.IADD R7, R8, 0x1, R7 ;  /* 0x0000000108077824 */ /* 0x000fca00078e0207 */
[----:B------:R-:W1:Y:S02]  /*0320*/  SHFL.UP PT, R9, R7, 0x2, RZ ;  /* 0x0440000007097989 */ /* 0x000e6400000e00ff */
        /* <DEDUP_REMOVED lines=8> */
[----:B------:R1:W2:Y:S02]  /*03b0*/  SHFL.UP PT, R8, R12, 0x10, RZ ;  /* 0x060000000c087989 */ /* 0x0002a400000e00ff */
.L_x_7:
[----:B--2---:R-:W-:-:S04]  /*03c0*/  SEL R7, R8, RZ, P1 ;  /* 0x000000ff08077207 */ /* 0x004fc80000800000 */
[----:B------:R-:W-:-:S05]  /*03d0*/  IADD3 R7, PT, PT, R12, R7, RZ ;  /* 0x000000070c077210 */ /* 0x000fca0007ffe0ff */
[----:B------:R2:W-:Y:S02]  /*03e0*/  STS [R4], R7 ;  /* 0x0000000704007388 */ /* 0x0005e40000000800 */
.L_x_0:
[----:B------:R-:W-:Y:S05]  /*03f0*/  WARPSYNC.ALL ;  /* 0x0000000000007948 */ /* 0x000fea0003800000 */
[----:B------:R-:W-:Y:S01]  /*0400*/  BAR.SYNC.DEFER_BLOCKING 0x0 ;  /* 0x0000000000007b1d */ /* 0x000fe20000010000 */
[----:B------:R-:W-:-:S13]  /*0410*/  ISETP.GE.U32.AND P1, PT, R3, 0x20, PT ;  /* 0x000000200300780c */ /* 0x000fda0003f26070 */
[----:B0-2---:R0:W2:Y:S01]  /*0420*/  @P1 LDS R4, [R6+UR4+-0x4] ;  /* 0xfffffc0406041984 */ /* 0x0050a20008000800 */
[----:B------:R-:W-:Y:S05]  /*0430*/  @P0 EXIT ;  /* 0x000000000000094d */ /* 0x000fea0003800000 */
[----:B0-----:R-:W0:Y:S01]  /*0440*/  LDC.64 R6, c[0x0][0x388] ;  /* 0x0000e200ff067b82 */ /* 0x001e220000000a00 */
[----:B--2---:R-:W-:-:S04]  /*0450*/  @P1 IMAD.IADD R5, R5, 0x1, R4 ;  /* 0x0000000105051824 */ /* 0x004fc800078e0204 */
[----:B------:R-:W-:Y:S02]  /*0460*/  IMAD.IADD R5, R5, 0x1, -R0 ;  /* 0x0000000105057824 */ /* 0x000fe400078e0a00 */
[----:B0-----:R-:W-:-:S05]  /*0470*/  IMAD.WIDE R2, R2, 0x4, R6 ;  /* 0x0000000402027825 */ /* 0x001fca00078e0206 */
[----:B------:R-:W-:Y:S01]  /*0480*/  STG.E desc[UR6][R2.64], R5 ;  /* 0x0000000502007986 */ /* 0x000fe2000c101906 */
[----:B------:R-:W-:Y:S05]  /*0490*/  EXIT ;  /* 0x000000000000794d */ /* 0x000fea0003800000 */
.L_x_1:
[----:B------:R-:W-:Y:S02]  /*04a0*/  HFMA2 R16, -RZ, RZ, 0, 0 ;  /* 0x00000000ff107431 */ /* 0x000fe400000001ff */
[----:B-1----:R-:W-:Y:S02]  /*04b0*/  IMAD.MOV.U32 R14, RZ, RZ, R8 ;  /* 0x000000ffff0e7224 */ /* 0x002fe400078e0008 */
[----:B------:R-:W-:Y:S02]  /*04c0*/  IMAD.MOV.U32 R15, RZ, RZ, 0x1 ;  /* 0x00000001ff0f7424 */ /* 0x000fe400078e00ff */
[----:B------:R-:W-:-:S07]  /*04d0*/  IMAD.MOV.U32 R13, RZ, RZ, -0x1 ;  /* 0xffffffffff0d7424 */ /* 0x000fce00078e00ff */
[----:B0-----:R-:W-:Y:S05]  /*04e0*/  WARPSYNC.COLLECTIVE R13, `(.L_x_2) ;  /* 0x000000000d087348 */ /* 0x001fea0003c00000 */
[----:B------:R1:W2:Y:S02]  /*04f0*/  SHFL.UP P6, R11, R14, R15, R16 ;  /* 0x0400000f0e0b7389 */ /* 0x0002a400000c0010 */
[----:B012---:R-:W-:Y:S05]  /*0500*/  ENDCOLLECTIVE ;  /* 0x000000000000791b */ /* 0x007fea0003800000 */
.L_x_2:
[----:B------:R-:W-:Y:S01]  /*0510*/  MOV R15, 0x2 ;  /* 0x00000002000f7802 */ /* 0x000fe20000000f00 */
[----:B------:R-:W-:-:S05]  /*0520*/  IMAD.MOV.U32 R7, RZ, RZ, R11 ;  /* 0x000000ffff077224 */ /* 0x000fca00078e000b */
[----:B------:R-:W-:-:S05]  /*0530*/  SEL R7, R7, RZ, P5 ;  /* 0x000000ff07077207 */ /* 0x000fca0002800000 */
[----:B------:R-:W-:-:S04]  /*0540*/  IMAD.IADD R7, R8, 0x1, R7 ;  /* 0x0000000108077824 */ /* 0x000fc800078e0207 */
[----:B------:R-:W-:-:S07]  /*0550*/  IMAD.MOV.U32 R14, RZ, RZ, R7 ;  /* 0x000000ffff0e7224 */ /* 0x000fce00078e0007 */
[----:B------:R-:W-:Y:S05]  /*0560*/  WARPSYNC.COLLECTIVE R13, `(.L_x_3) ;  /* 0x000000000d087348 */ /* 0x000fea0003c00000 */
[----:B------:R0:W1:Y:S02]  /*0570*/  SHFL.UP P6, R11, R14, R15, R16 ;  /* 0x0400000f0e0b7389 */ /* 0x00006400000c0010 */
[----:B01----:R-:W-:Y:S05]  /*0580*/  ENDCOLLECTIVE ;  /* 0x000000000000791b */ /* 0x003fea0003800000 */
.L_x_3:
[----:B------:R-:W-:Y:S02]  /*0590*/  IMAD.MOV.U32 R15, RZ, RZ, 0x4 ;  /* 0x00000004ff0f7424 */ /* 0x000fe400078e00ff */
[----:B------:R-:W-:-:S05]  /*05a0*/  IMAD.MOV.U32 R9, RZ, RZ, R11 ;  /* 0x000000ffff097224 */ /* 0x000fca00078e000b */
[----:B------:R-:W-:-:S05]  /*05b0*/  SEL R10, R9, RZ, P4 ;  /* 0x000000ff090a7207 */ /* 0x000fca0002000000 */
[----:B------:R-:W-:-:S04]  /*05c0*/  IMAD.IADD R10, R7, 0x1, R10 ;  /* 0x00000001070a7824 */ /* 0x000fc800078e020a */
[----:B------:R-:W-:-:S07]  /*05d0*/  IMAD.MOV.U32 R14, RZ, RZ, R10 ;  /* 0x000000ffff0e7224 */ /* 0x000fce00078e000a */
[----:B------:R-:W-:Y:S05]  /*05e0*/  WARPSYNC.COLLECTIVE R13, `(.L_x_4) ;  /* 0x000000000d087348 */ /* 0x000fea0003c00000 */
[----:B------:R0:W1:Y:S02]  /*05f0*/  SHFL.UP P6, R11, R14, R15, R16 ;  /* 0x0400000f0e0b7389 */ /* 0x00006400000c0010 */
[----:B01----:R-:W-:Y:S05]  /*0600*/  ENDCOLLECTIVE ;  /* 0x000000000000791b */ /* 0x003fea0003800000 */
.L_x_4:
[----:B------:R-:W-:Y:S01]  /*0610*/  IMAD.MOV.U32 R15, RZ, RZ, 0x8 ;  /* 0x00000008ff0f7424 */ /* 0x000fe200078e00ff */
[----:B------:R-:W-:-:S04]  /*0620*/  MOV R9, R11 ;  /* 0x0000000b00097202 */ /* 0x000fc80000000f00 */
[----:B------:R-:W-:-:S05]  /*0630*/  SEL R9, R9, RZ, P3 ;  /* 0x000000ff09097207 */ /* 0x000fca0001800000 */
[----:B------:R-:W-:-:S04]  /*0640*/  IMAD.IADD R9, R10, 0x1, R9 ;  /* 0x000000010a097824 */ /* 0x000fc800078e0209 */
[----:B------:R-:W-:-:S07]  /*0650*/  IMAD.MOV.U32 R14, RZ, RZ, R9 ;  /* 0x000000ffff0e7224 */ /* 0x000fce00078e0009 */
[----:B------:R-:W-:Y:S05]  /*0660*/  WARPSYNC.COLLECTIVE R13, `(.L_x_5) ;  /* 0x000000000d087348 */ /* 0x000fea0003c00000 */
[----:B------:R0:W1:Y:S02]  /*0670*/  SHFL.UP P6, R11, R14, R15, R16 ;  /* 0x0400000f0e0b7389 */ /* 0x00006400000c0010 */
[----:B01----:R-:W-:Y:S05]  /*0680*/  ENDCOLLECTIVE ;  /* 0x000000000000791b */ /* 0x003fea0003800000 */
.L_x_5:
[----:B------:R-:W-:Y:S01]  /*0690*/  IMAD.MOV.U32 R15, RZ, RZ, 0x10 ;  /* 0x00000010ff0f7424 */ /* 0x000fe200078e00ff */
[----:B------:R-:W-:-:S05]  /*06a0*/  SEL R12, R11, RZ, P2 ;  /* 0x000000ff0b0c7207 */ /* 0x000fca0001000000 */
[----:B------:R-:W-:-:S05]  /*06b0*/  IMAD.IADD R12, R9, 0x1, R12 ;  /* 0x00000001090c7824 */ /* 0x000fca00078e020c */
[----:B------:R-:W-:-:S07]  /*06c0*/  MOV R14, R12 ;  /* 0x0000000c000e7202 */ /* 0x000fce0000000f00 */
[----:B------:R-:W-:Y:S05]  /*06d0*/  WARPSYNC.COLLECTIVE R13, `(.L_x_6) ;  /* 0x000000000d087348 */ /* 0x000fea0003c00000 */
[----:B------:R0:W1:Y:S02]  /*06e0*/  SHFL.UP P6, R11, R14, R15, R16 ;  /* 0x0400000f0e0b7389 */ /* 0x00006400000c0010 */
[----:B01----:R-:W-:Y:S05]  /*06f0*/  ENDCOLLECTIVE ;  /* 0x000000000000791b */ /* 0x003fea0003800000 */
.L_x_6:
[----:B------:R-:W-:Y:S01]  /*0700*/  IMAD.MOV.U32 R8, RZ, RZ, R11 ;  /* 0x000000ffff087224 */ /* 0x000fe200078e000b */
[----:B------:R-:W-:Y:S06]  /*0710*/  BRA `(.L_x_7) ;  /* 0xfffffffc00287947 */ /* 0x000fec000383ffff */
.L_x_8:
[----:B------:R-:W-:-:S00]  /*0720*/  BRA `(.L_x_8) ;  /* 0xfffffffc00fc7947 */ /* 0x000fc0000383ffff */
[----:B------:R-:W-:-:S00]  /*0730*/  NOP ;  /* 0x0000000000007918 */ /* 0x000fc00000000000 */
        /* <DEDUP_REMOVED lines=12> */
.L_x_14:


//--------------------- .text._Z11scan_sharedPKjPji --------------------------
	.section	.text._Z11scan_sharedPKjPji,"ax",@progbits
	.align	128
        .global         _Z11scan_sharedPKjPji
        .type           _Z11scan_sharedPKjPji,@function
        .size           _Z11scan_sharedPKjPji,(.L_x_15 - _Z11scan_sharedPKjPji)
        .other          _Z11scan_sharedPKjPji,@"STO_CUDA_ENTRY STV_DEFAULT"
_Z11scan_sharedPKjPji:
.text._Z11scan_sharedPKjPji:
        /* <DEDUP_REMOVED lines=12> */
[----:B------:R-:W0:Y:S01]  /*00c0*/  S2UR UR5, SR_CgaCtaId ;  /* 0x00000000000579c3 */ /* 0x000e220000008800 */
[----:B------:R-:W-:Y:S01]  /*00d0*/  UMOV UR4, 0x400 ;  /* 0x0000040000047882 */ /* 0x000fe20000000000 */
[C---:B------:R-:W-:Y:S01]  /*00e0*/  VIADD R6, R2.reuse, 0xffffffff ;  /* 0xffffffff02067836 */ /* 0x040fe20000000000 */
[C---:B------:R-:W-:Y:S02]  /*00f0*/  ISETP.GE.U32.AND P2, PT, R2.reuse, 0x2, PT ;  /* 0x000000020200780c */ /* 0x040fe40003f46070 */
[----:B------:R-:W-:Y:S02]  /*0100*/  ISETP.GE.U32.AND P1, PT, R2, 0x2, PT ;  /* 0x000000020200780c */ /* 0x000fe40003f26070 */
[----:B------:R-:W-:Y:S01]  /*0110*/  ISETP.NE.AND P0, PT, R9, R6, PT ;  /* 0x000000060900720c */ /* 0x000fe20003f05270 */
[----:B0-----:R-:W-:-:S06]  /*0120*/  ULEA UR4, UR5, UR4, 0x18 ;  /* 0x0000000405047291 */ /* 0x001fcc000f8ec0ff */
[----:B------:R-:W-:-:S05]  /*0130*/  LEA R6, R9, UR4, 0x2 ;  /* 0x0000000409067c11 */ /* 0x000fca000f8e10ff */
[----:B--2---:R0:W-:Y:S01]  /*0140*/  STS [R6], R3 ;  /* 0x0000000306007388 */ /* 0x0041e20000000800 */
[----:B------:R-:W-:Y:S06]  /*0150*/  BAR.SYNC.DEFER_BLOCKING 0x0 ;  /* 0x0000000000007b1d */ /* 0x000fec0000010000 */
[----:B------:R-:W-:Y:S05]  /*0160*/  @!P2 BRA `(.L_x_9) ;  /* 0x000000000040a947 */ /* 0x000fea0003800000 */
[----:B0-----:R-:W-:Y:S01]  /*0170*/  LEA R3, R9, 0x2, 0x1 ;  /* 0x0000000209037811 */ /* 0x001fe200078e08ff */
[----:B------:R-:W-:-:S07]  /*0180*/  IMAD.MOV.U32 R4, RZ, RZ, 0x1 ;  /* 0x00000001ff047424 */ /* 0x000fce00078e00ff */
.L_x_10:
[----:B------:R-:W-:-:S04]  /*0190*/  IMAD R7, R3, R4, RZ ;  /* 0x0000000403077224 */ /* 0x000fc800078e02ff */
[----:B------:R-:W-:-:S05]  /*01a0*/  VIADD R5, R7, 0xffffffff ;  /* 0xffffffff07057836 */ /* 0x000fca0000000000 */
[----:B------:R-:W-:-:S13]  /*01b0*/  ISETP.GE.U32.AND P2, PT, R5, R2, PT ;  /* 0x000000020500720c */ /* 0x000fda0003f46070 */
[----:B------:R-:W-:-:S04]  /*01c0*/  @!P2 IADD3 R5, PT, PT, R7, -R4, RZ ;  /* 0x800000040705a210 */ /* 0x000fc80007ffe0ff */
[----:B------:R-:W-:-:S05]  /*01d0*/  @!P2 LEA R5, R5, UR4, 0x2 ;  /* 0x000000040505ac11 */ /* 0x000fca000f8e10ff */
[C---:B------:R-:W-:Y:S02]  /*01e0*/  @!P2 IMAD R7, R4.reuse, 0x4, R5 ;  /* 0x000000040407a824 */ /* 0x040fe400078e0205 */
[----:B------:R-:W-:Y:S01]  /*01f0*/  @!P2 LDS R5, [R5+-0x4] ;  /* 0xfffffc000505a984 */ /* 0x000fe20000000800 */
[----:B------:R-:W-:-:S03]  /*0200*/  IMAD.SHL.U32 R4, R4, 0x2, RZ ;  /* 0x0000000204047824 */ /* 0x000fc600078e00ff */
[----:B------:R-:W0:Y:S02]  /*0210*/  @!P2 LDS R8, [R7+-0x4] ;  /* 0xfffffc000708a984 */ /* 0x000e240000000800 */
[----:B0-----:R-:W-:-:S05]  /*0220*/  @!P2 IMAD.IADD R8, R5, 0x1, R8 ;  /* 0x000000010508a824 */ /* 0x001fca00078e0208 */
[----:B------:R1:W-:Y:S01]  /*0230*/  @!P2 STS [R7+-0x4], R8 ;  /* 0xfffffc080700a388 */ /* 0x0003e20000000800 */
[----:B------:R-:W-:Y:S01]  /*0240*/  BAR.SYNC.DEFER_BLOCKING 0x0 ;  /* 0x0000000000007b1d */ /* 0x000fe20000010000 */
[----:B------:R-:W-:-:S13]  /*0250*/  ISETP.GE.U32.AND P2, PT, R4, R2, PT ;  /* 0x000000020400720c */ /* 0x000fda0003f46070 */
[----:B-1----:R-:W-:Y:S05]  /*0260*/  @!P2 BRA `(.L_x_10) ;  /* 0xfffffffc00c8a947 */ /* 0x002fea000383ffff */
.L_x_9:
[----:B------:R1:W-:Y:S01]  /*0270*/  @!P0 STS [R6], RZ ;  /* 0x000000ff06008388 */ /* 0x0003e20000000800 */
[----:B------:R-:W-:Y:S06]  /*0280*/  BAR.SYNC.DEFER_BLOCKING 0x0 ;  /* 0x0000000000007b1d */ /* 0x000fec0000010000 */
[----:B------:R-:W-:Y:S05]  /*0290*/  @!P1 BRA `(.L_x_11) ;  /* 0x0000000000489947 */ /* 0x000fea0003800000 */
[----:B------:R-:W-:Y:S02]  /*02a0*/  LEA R12, R9, 0x2, 0x1 ;  /* 0x00000002090c7811 */ /* 0x000fe400078e08ff */
[----:B0-----:R-:W-:-:S07]  /*02b0*/  MOV R3, R2 ;  /* 0x0000000200037202 */ /* 0x001fce0000000f00 */
.L_x_12:
[----:B------:R-:W-:-:S05]  /*02c0*/  SHF.R.U32.HI R9, RZ, 0x1, R3 ;  /* 0x00000001ff097819 */ /* 0x000fca0000011603 */
[----:B------:R-:W-:-:S04]  /*02d0*/  IMAD R4, R12, R9, RZ ;  /* 0x000000090c047224 */ /* 0x000fc800078e02ff */
[----:B------:R-:W-:-:S05]  /*02e0*/  VIADD R5, R4, 0xffffffff ;  /* 0xffffffff04057836 */ /* 0x000fca0000000000 */
[----:B------:R-:W-:-:S13]  /*02f0*/  ISETP.GE.U32.AND P0, PT, R5, R2, PT ;  /* 0x000000020500720c */ /* 0x000fda0003f06070 */
[----:B------:R-:W-:-:S05]  /*0300*/  @!P0 IMAD.IADD R4, R4, 0x1, -R9 ;  /* 0x0000000104048824 */ /* 0x000fca00078e0a09 */
[----:B------:R-:W-:-:S05]  /*0310*/  @!P0 LEA R4, R4, UR4, 0x2 ;  /* 0x0000000404048c11 */ /* 0x000fca000f8e10ff */
[----:B------:R-:W-:Y:S01]  /*0320*/  @!P0 IMAD R7, R9, 0x4, R4 ;  /* 0x0000000409078824 */ /* 0x000fe200078e0204 */
[----:B------:R-:W-:Y:S04]  /*0330*/  @!P0 LDS R5, [R4+-0x4] ;  /* 0xfffffc0004058984 */ /* 0x000fe80000000800 */
[----:B------:R-:W0:Y:S02]  /*0340*/  @!P0 LDS R8, [R7+-0x4] ;  /* 0xfffffc0007088984 */ /* 0x000e240000000800 */
[----:B0-----:R-:W-:Y:S02]  /*0350*/  @!P0 IADD3 R10, PT, PT, R5, R8, RZ ;  /* 0x00000008050a8210 */ /* 0x001fe40007ffe0ff */
[----:B------:R2:W-:Y:S04]  /*0360*/  @!P0 STS [R4+-0x4], R8 ;  /* 0xfffffc0804008388 */ /* 0x0005e80000000800 */
[----:B------:R2:W-:Y:S01]  /*0370*/  @!P0 STS [R7+-0x4], R10 ;  /* 0xfffffc0a07008388 */ /* 0x0005e20000000800 */
[----:B------:R-:W-:Y:S01]  /*0380*/  BAR.SYNC.DEFER_BLOCKING 0x0 ;  /* 0x0000000000007b1d */ /* 0x000fe20000010000 */
[----:B------:R-:W-:Y:S01]  /*0390*/  ISETP.GT.U32.AND P0, PT, R3, 0x3, PT ;  /* 0x000000030300780c */ /* 0x000fe20003f04070 */
[----:B------:R-:W-:-:S12]  /*03a0*/  IMAD.MOV.U32 R3, RZ, RZ, R9 ;  /* 0x000000ffff037224 */ /* 0x000fd800078e0009 */
[----:B--2---:R-:W-:Y:S05]  /*03b0*/  @P0 BRA `(.L_x_12) ;  /* 0xfffffffc00c00947 */ /* 0x004fea000383ffff */
.L_x_11:
[----:B------:R-:W2:Y:S02]  /*03c0*/  LDCU UR4, c[0x0][0x390] ;  /* 0x00007200ff0477ac */ /* 0x000ea40008000800 */
[----:B--2---:R-:W-:-:S13]  /*03d0*/  ISETP.GE.AND P0, PT, R0, UR4, PT ;  /* 0x0000000400007c0c */ /* 0x004fda000bf06270 */
[----:B------:R-:W-:Y:S05]  /*03e0*/  @P0 EXIT ;  /* 0x000000000000094d */ /* 0x000fea0003800000 */
[----:B------:R-:W2:Y:S01]  /*03f0*/  LDS R5, [R6] ;  /* 0x0000000006057984 */ /* 0x000ea20000000800 */
[----:B0-----:R-:W0:Y:S02]  /*0400*/  LDC.64 R2, c[0x0][0x388] ;  /* 0x0000e200ff027b82 */ /* 0x001e240000000a00 */
[----:B0-----:R-:W-:-:S05]  /*0410*/  IMAD.WIDE R2, R0, 0x4, R2 ;  /* 0x0000000400027825 */ /* 0x001fca00078e0202 */
[----:B--2---:R-:W-:Y:S01]  /*0420*/  STG.E desc[UR6][R2.64], R5 ;  /* 0x0000000502007986 */ /* 0x004fe2000c101906 */
[----:B------:R-:W-:Y:S05]  /*0430*/  EXIT ;  /* 0x000000000000794d */ /* 0x000fea0003800000 */
.L_x_13:
        /* <DEDUP_REMOVED lines=12> */
.L_x_15:


//--------------------- .nv.shared._Z9scan_warpPKjPji --------------------------
	.section	.nv.shared._Z9scan_warpPKjPji,"aw",@nobits
	.sectionflags	@""
	.align	16
	.zero		1024


//--------------------- .nv.shared.reserved.0     --------------------------
	.section	.nv.shared.reserved.0,"aw",@nobits
	.weak		__nv_reservedSMEM_offset_0_alias
	.size		__nv_reservedSMEM_offset_0_alias, 0, 64
	.other		__nv_reservedSMEM_offset_0_alias,@"STO_CUDA_RESERVED_SHARED STV_DEFAULT"
__nv_reservedSMEM_offset_0_alias:
	.zero		0
	.zero		64


//--------------------- .nv.shared._Z11scan_sharedPKjPji --------------------------
	.section	.nv.shared._Z11scan_sharedPKjPji,"aw",@nobits
	.sectionflags	@""
	.align	16
	.zero		1024


//--------------------- .nv.constant0._Z9scan_warpPKjPji --------------------------
	.section	.nv.constant0._Z9scan_warpPKjPji,"a",@progbits
	.sectionflags	@""
	.align	4
.nv.constant0._Z9scan_warpPKjPji:
	.zero		916


//--------------------- .nv.constant0._Z11scan_sharedPKjPji --------------------------
	.section	.nv.constant0._Z11scan_sharedPKjPji,"a",@progbits
	.sectionflags	@""
	.align	4
.nv.constant0._Z11scan_sharedPKjPji:
	.zero		916


//--------------------- SYMBOLS --------------------------

	.type		.nv.reservedSmem.offset0,@object
	.size		.nv.reservedSmem.offset0,0x4
	.type		.nv.reservedSmem.cap,@object
	.size		.nv.reservedSmem.cap,0x4
